	.headerflags	@"EF_CUDA_TEXMODE_UNIFIED EF_CUDA_64BIT_ADDRESS EF_CUDA_ACCELERATORS EF_CUDA_SM90 EF_CUDA_VIRTUAL_SM(EF_CUDA_SM90)"
	.elftype	@"ET_EXEC"


//--------------------- .nv.info                  --------------------------
	.section	.nv.info,"",@"SHT_CUDA_INFO"
	.align	4


	//----- nvinfo : EIATTR_REGCOUNT
	.align		4
        /*0000*/ 	.byte	0x04, 0x2f
        /*0002*/ 	.short	(.L_1 - .L_0)
	.align		4
.L_0:
        /*0004*/ 	.word	index@(triton_poi_fused_cat_28)
        /*0008*/ 	.word	0x00000020


	//----- nvinfo : EIATTR_MIN_STACK_SIZE
	.align		4
.L_1:
        /*000c*/ 	.byte	0x04, 0x12
        /*000e*/ 	.short	(.L_3 - .L_2)
	.align		4
.L_2:
        /*0010*/ 	.word	index@(triton_poi_fused_cat_28)
        /*0014*/ 	.word	0x00000000


	//----- nvinfo : EIATTR_FRAME_SIZE
	.align		4
.L_3:
        /*0018*/ 	.byte	0x04, 0x11
        /*001a*/ 	.short	(.L_5 - .L_4)
	.align		4
.L_4:
        /*001c*/ 	.word	index@(triton_poi_fused_cat_28)
        /*0020*/ 	.word	0x00000000


	//----- nvinfo : EIATTR_MIN_STACK_SIZE
	.align		4
.L_5:
        /*0024*/ 	.byte	0x04, 0x12
        /*0026*/ 	.short	(.L_7 - .L_6)
	.align		4
.L_6:
        /*0028*/ 	.word	index@(triton_poi_fused_cat_28)
        /*002c*/ 	.word	0x00000000
.L_7:


//--------------------- .nv.info.triton_poi_fused_cat_28 --------------------------
	.section	.nv.info.triton_poi_fused_cat_28,"",@"SHT_CUDA_INFO"
	.sectionflags	@""
	.align	4


	//----- nvinfo : EIATTR_CUDA_API_VERSION
	.align		4
        /*0000*/ 	.byte	0x04, 0x37
        /*0002*/ 	.short	(.L_9 - .L_8)
.L_8:
        /*0004*/ 	.word	0x0000007c


	//----- nvinfo : EIATTR_KPARAM_INFO
	.align		4
.L_9:
        /*0008*/ 	.byte	0x04, 0x17
        /*000a*/ 	.short	(.L_11 - .L_10)
.L_10:
        /*000c*/ 	.word	0x00000000
        /*0010*/ 	.short	0x0009
        /*0012*/ 	.short	0x0048
        /*0014*/ 	.byte	0x00, 0xf0, 0x11, 0x00


	//----- nvinfo : EIATTR_KPARAM_INFO
	.align		4
.L_11:
        /*0018*/ 	.byte	0x04, 0x17
        /*001a*/ 	.short	(.L_13 - .L_12)
.L_12:
        /*001c*/ 	.word	0x00000000
        /*0020*/ 	.short	0x0008
        /*0022*/ 	.short	0x0040
        /*0024*/ 	.byte	0x00, 0xf4, 0x21, 0x00


	//----- nvinfo : EIATTR_KPARAM_INFO
	.align		4
.L_13:
        /*0028*/ 	.byte	0x04, 0x17
        /*002a*/ 	.short	(.L_15 - .L_14)
.L_14:
        /*002c*/ 	.word	0x00000000
        /*0030*/ 	.short	0x0007
        /*0032*/ 	.short	0x0038
        /*0034*/ 	.byte	0x00, 0xf4, 0x21, 0x00


	//----- nvinfo : EIATTR_KPARAM_INFO
	.align		4
.L_15:
        /*0038*/ 	.byte	0x04, 0x17
        /*003a*/ 	.short	(.L_17 - .L_16)
.L_16:
        /*003c*/ 	.word	0x00000000
        /*0040*/ 	.short	0x0006
        /*0042*/ 	.short	0x0030
        /*0044*/ 	.byte	0x00, 0xf4, 0x21, 0x00


	//----- nvinfo : EIATTR_KPARAM_INFO
	.align		4
.L_17:
        /*0048*/ 	.byte	0x04, 0x17
        /*004a*/ 	.short	(.L_19 - .L_18)
.L_18:
        /*004c*/ 	.word	0x00000000
        /*0050*/ 	.short	0x0005
        /*0052*/ 	.short	0x0028
        /*0054*/ 	.byte	0x00, 0xf4, 0x21, 0x00


	//----- nvinfo : EIATTR_KPARAM_INFO
	.align		4
.L_19:
        /*0058*/ 	.byte	0x04, 0x17
        /*005a*/ 	.short	(.L_21 - .L_20)
.L_20:
        /*005c*/ 	.word	0x00000000
        /*0060*/ 	.short	0x0004
        /*0062*/ 	.short	0x0020
        /*0064*/ 	.byte	0x00, 0xf4, 0x21, 0x00


	//----- nvinfo : EIATTR_KPARAM_INFO
	.align		4
.L_21:
        /*0068*/ 	.byte	0x04, 0x17
        /*006a*/ 	.short	(.L_23 - .L_22)
.L_22:
        /*006c*/ 	.word	0x00000000
        /*0070*/ 	.short	0x0003
        /*0072*/ 	.short	0x0018
        /*0074*/ 	.byte	0x00, 0xf4, 0x21, 0x00


	//----- nvinfo : EIATTR_KPARAM_INFO
	.align		4
.L_23:
        /*0078*/ 	.byte	0x04, 0x17
        /*007a*/ 	.short	(.L_25 - .L_24)
.L_24:
        /*007c*/ 	.word	0x00000000
        /*0080*/ 	.short	0x0002
        /*0082*/ 	.short	0x0010
        /*0084*/ 	.byte	0x00, 0xf4, 0x21, 0x00


	//----- nvinfo : EIATTR_KPARAM_INFO
	.align		4
.L_25:
        /*0088*/ 	.byte	0x04, 0x17
        /*008a*/ 	.short	(.L_27 - .L_26)
.L_26:
        /*008c*/ 	.word	0x00000000
        /*0090*/ 	.short	0x0001
        /*0092*/ 	.short	0x0008
        /*0094*/ 	.byte	0x00, 0xf4, 0x21, 0x00


	//----- nvinfo : EIATTR_KPARAM_INFO
	.align		4
.L_27:
        /*0098*/ 	.byte	0x04, 0x17
        /*009a*/ 	.short	(.L_29 - .L_28)
.L_28:
        /*009c*/ 	.word	0x00000000
        /*00a0*/ 	.short	0x0000
        /*00a2*/ 	.short	0x0000
        /*00a4*/ 	.byte	0x00, 0xf4, 0x21, 0x00


	//----- nvinfo : EIATTR_SPARSE_MMA_MASK
	.align		4
.L_29:
        /*00a8*/ 	.byte	0x03, 0x50
        /*00aa*/ 	.short	0x0000


	//----- nvinfo : EIATTR_MAXREG_COUNT
	.align		4
        /*00ac*/ 	.byte	0x03, 0x1b
        /*00ae*/ 	.short	0x00ff


	//----- nvinfo : EIATTR_EXIT_INSTR_OFFSETS
	.align		4
        /*00b0*/ 	.byte	0x04, 0x1c
        /*00b2*/ 	.short	(.L_31 - .L_30)


	//   ....[0]....
.L_30:
        /*00b4*/ 	.word	0x00000930


	//----- nvinfo : EIATTR_REQNTID
	.align		4
.L_31:
        /*00b8*/ 	.byte	0x04, 0x10
        /*00ba*/ 	.short	(.L_33 - .L_32)
.L_32:
        /*00bc*/ 	.word	0x00000100
        /*00c0*/ 	.word	0x00000001
        /*00c4*/ 	.word	0x00000001


	//----- nvinfo : EIATTR_CBANK_PARAM_SIZE
	.align		4
.L_33:
        /*00c8*/ 	.byte	0x03, 0x19
        /*00ca*/ 	.short	0x004c


	//----- nvinfo : EIATTR_PARAM_CBANK
	.align		4
        /*00cc*/ 	.byte	0x04, 0x0a
        /*00ce*/ 	.short	(.L_35 - .L_34)
	.align		4
.L_34:
        /*00d0*/ 	.word	index@(.nv.constant0.triton_poi_fused_cat_28)
        /*00d4*/ 	.short	0x0210
        /*00d6*/ 	.short	0x004c


	//----- nvinfo : EIATTR_SW_WAR
	.align		4
.L_35:
        /*00d8*/ 	.byte	0x04, 0x36
        /*00da*/ 	.short	(.L_37 - .L_36)
.L_36:
        /*00dc*/ 	.word	0x00000008
.L_37:


//--------------------- .nv.callgraph             --------------------------
	.section	.nv.callgraph,"",@"SHT_CUDA_CALLGRAPH"
	.align	4
	.sectionentsize	8
	.align		4
        /*0000*/ 	.word	0x00000000
	.align		4
        /*0004*/ 	.word	0xffffffff
	.align		4
        /*0008*/ 	.word	0x00000000
	.align		4
        /*000c*/ 	.word	0xfffffffe
	.align		4
        /*0010*/ 	.word	0x00000000
	.align		4
        /*0014*/ 	.word	0xfffffffd
	.align		4
        /*0018*/ 	.word	0x00000000
	.align		4
        /*001c*/ 	.word	0xfffffffc


//--------------------- .text.triton_poi_fused_cat_28 --------------------------
	.section	.text.triton_poi_fused_cat_28,"ax",@progbits
	.align	128
        .global         triton_poi_fused_cat_28
        .type           triton_poi_fused_cat_28,@function
        .size           triton_poi_fused_cat_28,(.L_x_1 - triton_poi_fused_cat_28)
        .other          triton_poi_fused_cat_28,@"STO_CUDA_ENTRY STV_DEFAULT"
triton_poi_fused_cat_28:
.text.triton_poi_fused_cat_28:
[----:B------:R-:W-:Y:S01]  /*0000*/  LDC R1, c[0x0][0x28] ;  /* 0x00000a00ff017b82 */ /* 0x000fe20000000800 */
[----:B------:R-:W1:Y:S01]  /*0010*/  S2R R0, SR_TID.X ;  /* 0x0000000000007919 */ /* 0x000e620000002100 */
[----:B------:R-:W-:-:S06]  /*0020*/  CS2R R12, SRZ ;  /* 0x00000000000c7805 */ /* 0x000fcc000001ff00 */
[----:B------:R-:W2:Y:S01]  /*0030*/  LDC.64 R14, c[0x0][0x238] ;  /* 0x00008e00ff0e7b82 */ /* 0x000ea20000000a00 */
[----:B------:R-:W-:Y:S01]  /*0040*/  ULDC.64 UR4, c[0x0][0x208] ;  /* 0x0000820000047ab9 */ /* 0x000fe20000000a00 */
[----:B------:R-:W3:Y:S01]  /*0050*/  S2R R5, SR_CTAID.X ;  /* 0x0000000000057919 */ /* 0x000ee20000002500 */
[----:B------:R-:W-:Y:S01]  /*0060*/  ULDC.64 UR6, c[0x0][0x230] ;  /* 0x00008c0000067ab9 */ /* 0x000fe20000000a00 */
[----:B-1----:R-:W-:Y:S01]  /*0070*/  IMAD.SHL.U32 R0, R0, 0x2, RZ ;  /* 0x0000000200007824 */ /* 0x002fe200078e00ff */
[----:B---3--:R-:W-:-:S04]  /*0080*/  SHF.R.S32.HI R3, RZ, 0x16, R5 ;  /* 0x00000016ff037819 */ /* 0x008fc80000011405 */
[----:B------:R-:W-:Y:S02]  /*0090*/  LOP3.LUT R0, R0, 0x1fe, RZ, 0xc0, !PT ;  /* 0x000001fe00007812 */ /* 0x000fe400078ec0ff */
[----:B------:R-:W-:-:S03]  /*00a0*/  SGXT R3, R3, 0x1 ;  /* 0x000000010303781a */ /* 0x000fc60000000200 */
[----:B------:R-:W-:Y:S02]  /*00b0*/  IMAD R18, R5, 0x200, R0 ;  /* 0x0000020005127824 */ /* 0x000fe400078e0200 */
[----:B------:R-:W1:Y:S03]  /*00c0*/  LDC.64 R4, c[0x0][0x220] ;  /* 0x00008800ff047b82 */ /* 0x000e660000000a00 */
[-C--:B------:R-:W-:Y:S02]  /*00d0*/  LEA.HI R2, R3, R18.reuse, RZ, 0xa ;  /* 0x0000001203027211 */ /* 0x080fe400078f50ff */
[----:B------:R-:W-:Y:S02]  /*00e0*/  SHF.R.S32.HI R3, RZ, 0x1f, R18 ;  /* 0x0000001fff037819 */ /* 0x000fe40000011412 */
[----:B------:R-:W-:Y:S02]  /*00f0*/  SHF.R.S32.HI R0, RZ, 0xa, R2 ;  /* 0x0000000aff007819 */ /* 0x000fe40000011402 */
[----:B------:R-:W-:-:S02]  /*0100*/  LEA.HI R6, R3, R18, RZ, 0x5 ;  /* 0x0000001203067211 */ /* 0x000fc400078f28ff */
[----:B------:R-:W-:Y:S02]  /*0110*/  LEA.HI R7, R0, R0, RZ, 0x8 ;  /* 0x0000000000077211 */ /* 0x000fe400078f40ff */
[----:B------:R-:W-:Y:S02]  /*0120*/  SHF.R.S32.HI R19, RZ, 0x5, R6 ;  /* 0x00000005ff137819 */ /* 0x000fe40000011406 */
[----:B------:R-:W-:Y:S02]  /*0130*/  LOP3.LUT R9, R7, 0xffffff00, RZ, 0xc0, !PT ;  /* 0xffffff0007097812 */ /* 0x000fe400078ec0ff */
[----:B------:R-:W-:Y:S02]  /*0140*/  LEA.HI R7, R19, R19, RZ, 0x5 ;  /* 0x0000001313077211 */ /* 0x000fe400078f28ff */
[----:B------:R-:W-:Y:S01]  /*0150*/  LOP3.LUT R21, R6, 0xffffffe0, RZ, 0xc0, !PT ;  /* 0xffffffe006157812 */ /* 0x000fe200078ec0ff */
[----:B------:R-:W-:Y:S01]  /*0160*/  IMAD.IADD R0, R0, 0x1, -R9 ;  /* 0x0000000100007824 */ /* 0x000fe200078e0a09 */
[----:B------:R-:W-:Y:S01]  /*0170*/  LOP3.LUT R10, R7, 0xffffffe0, RZ, 0xc0, !PT ;  /* 0xffffffe0070a7812 */ /* 0x000fe200078ec0ff */
[----:B------:R-:W3:Y:S03]  /*0180*/  LDC.64 R8, c[0x0][0x228] ;  /* 0x00008a00ff087b82 */ /* 0x000ee60000000a00 */
[----:B------:R-:W-:Y:S01]  /*0190*/  ISETP.GT.AND P0, PT, R0, 0x7f, PT ;  /* 0x0000007f0000780c */ /* 0x000fe20003f04270 */
[----:B------:R-:W-:-:S04]  /*01a0*/  IMAD.IADD R19, R19, 0x1, -R10 ;  /* 0x0000000113137824 */ /* 0x000fc800078e0a0a */
[----:B-1----:R-:W-:-:S08]  /*01b0*/  IMAD.WIDE R16, R19, 0x8, R4 ;  /* 0x0000000813107825 */ /* 0x002fd000078e0204 */
[----:B------:R-:W4:Y:S01]  /*01c0*/  @P0 LDG.E.EL.64 R12, desc[UR4][R16.64] ;  /* 0x00000004100c0981 */ /* 0x000f22000c2e1b00 */
[----:B------:R-:W-:Y:S01]  /*01d0*/  IMAD.IADD R21, R18, 0x1, -R21 ;  /* 0x0000000112157824 */ /* 0x000fe200078e0a15 */
[----:B------:R-:W-:Y:S02]  /*01e0*/  CS2R R4, SRZ ;  /* 0x0000000000047805 */ /* 0x000fe4000001ff00 */
[----:B------:R-:W-:Y:S01]  /*01f0*/  CS2R R6, SRZ ;  /* 0x0000000000067805 */ /* 0x000fe2000001ff00 */
[C---:B---3--:R-:W-:Y:S01]  /*0200*/  IMAD.WIDE R22, R21.reuse, 0x8, R8 ;  /* 0x0000000815167825 */ /* 0x048fe200078e0208 */
[----:B------:R-:W-:Y:S02]  /*0210*/  CS2R R8, SRZ ;  /* 0x0000000000087805 */ /* 0x000fe4000001ff00 */
[----:B------:R-:W-:Y:S02]  /*0220*/  CS2R R10, SRZ ;  /* 0x00000000000a7805 */ /* 0x000fe4000001ff00 */
[----:B------:R1:W3:Y:S01]  /*0230*/  @P0 LDG.E.EL.128 R4, desc[UR4][R22.64] ;  /* 0x0000000416040981 */ /* 0x0002e2000c2e1d00 */
[----:B--2---:R-:W-:-:S05]  /*0240*/  IMAD.WIDE R14, R21, 0x8, R14 ;  /* 0x00000008150e7825 */ /* 0x004fca00078e020e */
[----:B------:R2:W5:Y:S01]  /*0250*/  @P0 LDG.E.EL.128 R8, desc[UR4][R14.64] ;  /* 0x000000040e080981 */ /* 0x000562000c2e1d00 */
[----:B------:R-:W-:Y:S01]  /*0260*/  LEA.HI R3, R3, R18, RZ, 0x12 ;  /* 0x0000001203037211 */ /* 0x000fe200078f90ff */
[----:B------:R-:W-:Y:S02]  /*0270*/  IMAD.MOV.U32 R26, RZ, RZ, RZ ;  /* 0x000000ffff1a7224 */ /* 0x000fe400078e00ff */
[----:B-1----:R-:W-:Y:S01]  /*0280*/  IMAD.MOV.U32 R22, RZ, RZ, RZ ;  /* 0x000000ffff167224 */ /* 0x002fe200078e00ff */
[----:B------:R-:W-:Y:S02]  /*0290*/  SHF.R.S32.HI R27, RZ, 0x12, R3 ;  /* 0x00000012ff1b7819 */ /* 0x000fe40000011403 */
[----:B----4-:R-:W-:Y:S02]  /*02a0*/  SEL R24, R13, RZ, P0 ;  /* 0x000000ff0d187207 */ /* 0x010fe40000000000 */
[----:B------:R-:W-:Y:S02]  /*02b0*/  SEL R17, R12, RZ, P0 ;  /* 0x000000ff0c117207 */ /* 0x000fe40000000000 */
[----:B------:R-:W-:-:S04]  /*02c0*/  SHF.R.U32.HI R13, RZ, 0x1b, R24 ;  /* 0x0000001bff0d7819 */ /* 0x000fc80000011618 */
[----:B------:R-:W-:-:S04]  /*02d0*/  LOP3.LUT R12, R13, 0x10, RZ, 0xc0, !PT ;  /* 0x000000100d0c7812 */ /* 0x000fc800078ec0ff */
[----:B------:R-:W-:Y:S02]  /*02e0*/  IADD3 R12, P1, R12, R17, RZ ;  /* 0x000000110c0c7210 */ /* 0x000fe40007f3e0ff */
[----:B---3--:R-:W-:Y:S02]  /*02f0*/  SEL R13, R4, RZ, P0 ;  /* 0x000000ff040d7207 */ /* 0x008fe40000000000 */
[----:B------:R-:W-:Y:S01]  /*0300*/  SEL R16, R7, RZ, P0 ;  /* 0x000000ff07107207 */ /* 0x000fe20000000000 */
[----:B------:R-:W-:Y:S01]  /*0310*/  IMAD.X R7, RZ, RZ, R24, P1 ;  /* 0x000000ffff077224 */ /* 0x000fe200008e0618 */
[----:B------:R-:W-:Y:S02]  /*0320*/  SEL R20, R5, RZ, P0 ;  /* 0x000000ff05147207 */ /* 0x000fe40000000000 */
[----:B------:R-:W-:Y:S02]  /*0330*/  SEL R5, R6, RZ, P0 ;  /* 0x000000ff06057207 */ /* 0x000fe40000000000 */
[----:B--2---:R-:W-:-:S02]  /*0340*/  LEA R14, P2, R13, UR6, 0x2 ;  /* 0x000000060d0e7c11 */ /* 0x004fc4000f8410ff */
[----:B------:R-:W-:Y:S02]  /*0350*/  SHF.R.U32.HI R15, RZ, 0x19, R16 ;  /* 0x00000019ff0f7819 */ /* 0x000fe40000011610 */
[----:B------:R-:W-:Y:S02]  /*0360*/  LEA R6, P1, R5, UR6, 0x2 ;  /* 0x0000000605067c11 */ /* 0x000fe4000f8210ff */
[C---:B------:R-:W-:Y:S01]  /*0370*/  SHF.L.U64.HI R4, R12.reuse, 0x6, R7 ;  /* 0x000000060c047819 */ /* 0x040fe20000010207 */
[----:B------:R-:W-:Y:S01]  /*0380*/  IMAD.SHL.U32 R12, R12, 0x40, RZ ;  /* 0x000000400c0c7824 */ /* 0x000fe200078e00ff */
[--C-:B------:R-:W-:Y:S02]  /*0390*/  SHF.R.U32.HI R17, RZ, 0x19, R20.reuse ;  /* 0x00000019ff117819 */ /* 0x100fe40000011614 */
[----:B------:R-:W-:Y:S02]  /*03a0*/  LOP3.LUT R15, R15, 0x40, RZ, 0xc0, !PT ;  /* 0x000000400f0f7812 */ /* 0x000fe400078ec0ff */
[----:B------:R-:W-:-:S02]  /*03b0*/  LEA.HI.X R7, R13, UR7, R20, 0x2, P2 ;  /* 0x000000070d077c11 */ /* 0x000fc400090f1414 */
[----:B-----5:R-:W-:Y:S02]  /*03c0*/  SEL R20, R9, RZ, P0 ;  /* 0x000000ff09147207 */ /* 0x020fe40000000000 */
[----:B------:R-:W-:Y:S02]  /*03d0*/  LEA.HI.X R5, R5, UR7, R16, 0x2, P1 ;  /* 0x0000000705057c11 */ /* 0x000fe400088f1410 */
[----:B------:R-:W-:Y:S02]  /*03e0*/  SEL R16, R11, RZ, P0 ;  /* 0x000000ff0b107207 */ /* 0x000fe40000000000 */
[----:B------:R-:W-:Y:S02]  /*03f0*/  IADD3 R6, P2, P1, R12, R6, R15 ;  /* 0x000000060c067210 */ /* 0x000fe4000795e00f */
[----:B------:R-:W-:Y:S02]  /*0400*/  SEL R23, R8, RZ, P0 ;  /* 0x000000ff08177207 */ /* 0x000fe40000000000 */
[----:B------:R-:W-:-:S02]  /*0410*/  SEL R11, R10, RZ, P0 ;  /* 0x000000ff0a0b7207 */ /* 0x000fc40000000000 */
[----:B------:R-:W-:Y:S02]  /*0420*/  SHF.R.U32.HI R15, RZ, 0x19, R20 ;  /* 0x00000019ff0f7819 */ /* 0x000fe40000011614 */
[----:B------:R-:W-:Y:S02]  /*0430*/  LOP3.LUT R17, R17, 0x40, RZ, 0xc0, !PT ;  /* 0x0000004011117812 */ /* 0x000fe400078ec0ff */
[----:B------:R-:W-:Y:S02]  /*0440*/  SHF.R.U32.HI R13, RZ, 0x19, R16 ;  /* 0x00000019ff0d7819 */ /* 0x000fe40000011610 */
[----:B------:R-:W-:Y:S02]  /*0450*/  LEA R8, P5, R23, UR6, 0x2 ;  /* 0x0000000617087c11 */ /* 0x000fe4000f8a10ff */
[----:B------:R-:W-:Y:S02]  /*0460*/  LEA R9, P6, R11, UR6, 0x2 ;  /* 0x000000060b097c11 */ /* 0x000fe4000f8c10ff */
[----:B------:R-:W-:-:S02]  /*0470*/  LOP3.LUT R15, R15, 0x40, RZ, 0xc0, !PT ;  /* 0x000000400f0f7812 */ /* 0x000fc400078ec0ff */
[----:B------:R-:W-:Y:S02]  /*0480*/  IADD3 R14, P4, P3, R12, R14, R17 ;  /* 0x0000000e0c0e7210 */ /* 0x000fe40007b9e011 */
[----:B------:R-:W-:Y:S02]  /*0490*/  LOP3.LUT R13, R13, 0x40, RZ, 0xc0, !PT ;  /* 0x000000400d0d7812 */ /* 0x000fe400078ec0ff */
[----:B------:R-:W-:Y:S01]  /*04a0*/  LEA.HI.X R23, R23, UR7, R20, 0x2, P5 ;  /* 0x0000000717177c11 */ /* 0x000fe2000a8f1414 */
[----:B------:R-:W-:Y:S01]  /*04b0*/  VIADD R20, R0, 0xffffff80 ;  /* 0xffffff8000147836 */ /* 0x000fe20000000000 */
[----:B------:R-:W-:Y:S02]  /*04c0*/  LEA.HI.X R11, R11, UR7, R16, 0x2, P6 ;  /* 0x000000070b0b7c11 */ /* 0x000fe4000b0f1410 */
[----:B------:R-:W-:Y:S02]  /*04d0*/  IADD3 R8, P5, P6, R12, R8, R15 ;  /* 0x000000080c087210 */ /* 0x000fe40007ebe00f */
[----:B------:R-:W-:-:S02]  /*04e0*/  IADD3.X R15, R4, R7, RZ, P4, P3 ;  /* 0x00000007040f7210 */ /* 0x000fc400027e64ff */
[----:B------:R-:W-:Y:S02]  /*04f0*/  IADD3 R12, P3, P4, R12, R9, R13 ;  /* 0x000000090c0c7210 */ /* 0x000fe40007c7e00d */
[C---:B------:R-:W-:Y:S02]  /*0500*/  IADD3.X R7, R4.reuse, R5, RZ, P2, P1 ;  /* 0x0000000504077210 */ /* 0x040fe400017e24ff */
[C---:B------:R-:W-:Y:S02]  /*0510*/  IADD3.X R9, R4.reuse, R23, RZ, P5, P6 ;  /* 0x0000001704097210 */ /* 0x040fe40002fec4ff */
[----:B------:R-:W-:Y:S02]  /*0520*/  IADD3.X R13, R4, R11, RZ, P3, P4 ;  /* 0x0000000b040d7210 */ /* 0x000fe40001fe84ff */
[----:B------:R-:W1:Y:S01]  /*0530*/  LDC.64 R4, c[0x0][0x240] ;  /* 0x00009000ff047b82 */ /* 0x000e620000000a00 */
[----:B------:R-:W-:Y:S02]  /*0540*/  LOP3.LUT R17, R2, 0xfffffc00, RZ, 0xc0, !PT ;  /* 0xfffffc0002117812 */ /* 0x000fe400078ec0ff */
[----:B------:R-:W-:Y:S01]  /*0550*/  LOP3.LUT R11, R3, 0xfffc0000, RZ, 0xc0, !PT ;  /* 0xfffc0000030b7812 */ /* 0x000fe200078ec0ff */
[----:B------:R-:W-:Y:S01]  /*0560*/  IMAD.MOV.U32 R24, RZ, RZ, RZ ;  /* 0x000000ffff187224 */ /* 0x000fe200078e00ff */
[----:B------:R-:W-:Y:S01]  /*0570*/  ISETP.GE.AND P1, PT, R0, 0x80, PT ;  /* 0x000000800000780c */ /* 0x000fe20003f26270 */
[----:B------:R-:W-:-:S02]  /*0580*/  IMAD.IADD R16, R18, 0x1, -R17 ;  /* 0x0000000112107824 */ /* 0x000fc400078e0a11 */
[----:B------:R-:W-:Y:S01]  /*0590*/  IMAD.IADD R10, R18, 0x1, -R11 ;  /* 0x00000001120a7824 */ /* 0x000fe200078e0a0b */
[----:B------:R-:W2:Y:S01]  /*05a0*/  LDC.64 R2, c[0x0][0x218] ;  /* 0x00008600ff027b82 */ /* 0x000ea20000000a00 */
[----:B------:R-:W-:Y:S02]  /*05b0*/  IMAD.SHL.U32 R17, R20, 0x100, RZ ;  /* 0x0000010014117824 */ /* 0x000fe400078e00ff */
[----:B------:R-:W-:Y:S02]  /*05c0*/  IMAD R25, R27, 0x20000, R10 ;  /* 0x000200001b197824 */ /* 0x000fe400078e020a */
[----:B------:R-:W-:-:S03]  /*05d0*/  IMAD.WIDE R10, R17, 0x4, R14 ;  /* 0x00000004110a7825 */ /* 0x000fc600078e020e */
[----:B------:R-:W3:Y:S01]  /*05e0*/  LDC.64 R14, c[0x0][0x248] ;  /* 0x00009200ff0e7b82 */ /* 0x000ee20000000a00 */
[----:B------:R-:W-:Y:S02]  /*05f0*/  IMAD R23, R27, 0x20000, R16 ;  /* 0x000200001b177824 */ /* 0x000fe400078e0210 */
[----:B------:R-:W-:-:S04]  /*0600*/  IMAD.WIDE R6, R17, 0x4, R6 ;  /* 0x0000000411067825 */ /* 0x000fc800078e0206 */
[----:B------:R-:W-:-:S04]  /*0610*/  IMAD.WIDE R8, R17, 0x4, R8 ;  /* 0x0000000411087825 */ /* 0x000fc800078e0208 */
[----:B------:R-:W-:Y:S02]  /*0620*/  IMAD.WIDE R12, R17, 0x4, R12 ;  /* 0x00000004110c7825 */ /* 0x000fe400078e020c */
[----:B------:R-:W4:Y:S02]  /*0630*/  LDC.64 R16, c[0x0][0x210] ;  /* 0x00008400ff107b82 */ /* 0x000f240000000a00 */
[----:B------:R-:W-:Y:S02]  /*0640*/  IMAD.SHL.U32 R27, R27, 0x8000, RZ ;  /* 0x000080001b1b7824 */ /* 0x000fe400078e00ff */
[----:B------:R-:W-:Y:S02]  /*0650*/  IMAD.MOV.U32 R0, RZ, RZ, RZ ;  /* 0x000000ffff007224 */ /* 0x000fe400078e00ff */
[----:B------:R-:W-:-:S04]  /*0660*/  IMAD.WIDE R10, R27, 0x4, R10 ;  /* 0x000000041b0a7825 */ /* 0x000fc800078e020a */
[C---:B------:R-:W-:Y:S01]  /*0670*/  IMAD.WIDE R6, R27.reuse, 0x4, R6 ;  /* 0x000000041b067825 */ /* 0x040fe200078e0206 */
[----:B------:R5:W4:Y:S03]  /*0680*/  @P0 LDG.E.EL R22, desc[UR4][R10.64] ;  /* 0x000000040a160981 */ /* 0x000b26000c2e1900 */
[C---:B------:R-:W-:Y:S01]  /*0690*/  IMAD.WIDE R8, R27.reuse, 0x4, R8 ;  /* 0x000000041b087825 */ /* 0x040fe200078e0208 */
[----:B------:R2:W4:Y:S03]  /*06a0*/  @P0 LDG.E.EL R24, desc[UR4][R6.64] ;  /* 0x0000000406180981 */ /* 0x000526000c2e1900 */
[----:B------:R-:W-:Y:S01]  /*06b0*/  IMAD.WIDE R12, R27, 0x4, R12 ;  /* 0x000000041b0c7825 */ /* 0x000fe200078e020c */
[----:B------:R-:W4:Y:S03]  /*06c0*/  @P0 LDG.E.EL R0, desc[UR4][R8.64] ;  /* 0x0000000408000981 */ /* 0x000f26000c2e1900 */
[----:B------:R-:W-:Y:S01]  /*06d0*/  IMAD R23, R20, 0x400, R23 ;  /* 0x0000040014177824 */ /* 0x000fe200078e0217 */
[----:B------:R-:W4:Y:S01]  /*06e0*/  @P0 LDG.E.EL R26, desc[UR4][R12.64] ;  /* 0x000000040c1a0981 */ /* 0x000f22000c2e1900 */
[----:B-1----:R-:W-:Y:S01]  /*06f0*/  IMAD.WIDE R4, R21, 0x4, R4 ;  /* 0x0000000415047825 */ /* 0x002fe200078e0204 */
[----:B------:R-:W-:-:S02]  /*0700*/  CS2R R20, SRZ ;  /* 0x0000000000147805 */ /* 0x000fc4000001ff00 */
[----:B-----5:R-:W-:Y:S01]  /*0710*/  CS2R R10, SRZ ;  /* 0x00000000000a7805 */ /* 0x020fe2000001ff00 */
[----:B--2---:R-:W-:-:S03]  /*0720*/  IMAD.WIDE R2, R23, 0x4, R2 ;  /* 0x0000000417027825 */ /* 0x004fc600078e0202 */
[----:B------:R1:W2:Y:S01]  /*0730*/  @P0 LDG.E.EL.64 R20, desc[UR4][R4.64] ;  /* 0x0000000404140981 */ /* 0x0002a2000c2e1b00 */
[----:B0-----:R-:W-:Y:S01]  /*0740*/  CS2R R6, SRZ ;  /* 0x0000000000067805 */ /* 0x001fe2000001ff00 */
[----:B---3--:R-:W-:Y:S02]  /*0750*/  IMAD.WIDE R14, R19, 0x4, R14 ;  /* 0x00000004130e7825 */ /* 0x008fe400078e020e */
[----:B------:R0:W3:Y:S02]  /*0760*/  @P0 LDG.E.64 R10, desc[UR4][R2.64] ;  /* 0x00000004020a0981 */ /* 0x0000e4000c1e1b00 */
[----:B----4-:R-:W-:Y:S01]  /*0770*/  IMAD.WIDE R28, R25, 0x4, R16 ;  /* 0x00000004191c7825 */ /* 0x010fe200078e0210 */
[----:B------:R-:W-:Y:S01]  /*0780*/  CS2R R16, SRZ ;  /* 0x0000000000107805 */ /* 0x000fe2000001ff00 */
[----:B------:R-:W4:Y:S01]  /*0790*/  @P0 LDG.E.EL R6, desc[UR4][R14.64] ;  /* 0x000000040e060981 */ /* 0x000f22000c2e1900 */
[----:B-1----:R-:W1:Y:S03]  /*07a0*/  LDC.64 R4, c[0x0][0x250] ;  /* 0x00009400ff047b82 */ /* 0x002e660000000a00 */
[----:B------:R-:W5:Y:S04]  /*07b0*/  @P0 LDG.E.EL R7, desc[UR4][R14.64] ;  /* 0x000000040e070981 */ /* 0x000f68000c2e1900 */
[----:B------:R-:W5:Y:S01]  /*07c0*/  @!P1 LDG.E.64 R16, desc[UR4][R28.64] ;  /* 0x000000041c109981 */ /* 0x000f62000c1e1b00 */
[----:B-1----:R-:W-:Y:S01]  /*07d0*/  IMAD.WIDE R4, R18, 0x4, R4 ;  /* 0x0000000412047825 */ /* 0x002fe200078e0204 */
[----:B------:R-:W-:-:S02]  /*07e0*/  SEL R9, R22, RZ, P0 ;  /* 0x000000ff16097207 */ /* 0x000fc40000000000 */
[----:B------:R-:W-:Y:S02]  /*07f0*/  SEL R24, R24, RZ, P0 ;  /* 0x000000ff18187207 */ /* 0x000fe40000000000 */
[----:B------:R-:W-:Y:S02]  /*0800*/  SEL R0, R0, RZ, P0 ;  /* 0x000000ff00007207 */ /* 0x000fe40000000000 */
[----:B------:R-:W-:-:S03]  /*0810*/  SEL R26, R26, RZ, P0 ;  /* 0x000000ff1a1a7207 */ /* 0x000fc60000000000 */
[----:B------:R-:W-:Y:S02]  /*0820*/  FADD R0, -R9, R0 ;  /* 0x0000000009007221 */ /* 0x000fe40000000100 */
[----:B0-----:R-:W-:Y:S01]  /*0830*/  FADD R3, -R24, R26 ;  /* 0x0000001a18037221 */ /* 0x001fe20000000100 */
[----:B--2---:R-:W-:Y:S02]  /*0840*/  SEL R20, R20, RZ, P0 ;  /* 0x000000ff14147207 */ /* 0x004fe40000000000 */
[----:B------:R-:W-:-:S03]  /*0850*/  SEL R21, R21, RZ, P0 ;  /* 0x000000ff15157207 */ /* 0x000fc60000000000 */
[----:B------:R-:W-:Y:S01]  /*0860*/  FFMA R20, R0, R20, R9 ;  /* 0x0000001400147223 */ /* 0x000fe20000000009 */
[----:B---3--:R-:W-:Y:S01]  /*0870*/  SEL R0, R11, RZ, P0 ;  /* 0x000000ff0b007207 */ /* 0x008fe20000000000 */
[----:B------:R-:W-:Y:S01]  /*0880*/  FFMA R21, R3, R21, R24 ;  /* 0x0000001503157223 */ /* 0x000fe20000000018 */
[----:B------:R-:W-:Y:S02]  /*0890*/  SEL R3, R10, RZ, P0 ;  /* 0x000000ff0a037207 */ /* 0x000fe40000000000 */
[----:B----4-:R-:W-:Y:S01]  /*08a0*/  SEL R6, R6, RZ, P0 ;  /* 0x000000ff06067207 */ /* 0x010fe20000000000 */
[----:B------:R-:W-:Y:S01]  /*08b0*/  FADD R21, -R0, R21 ;  /* 0x0000001500157221 */ /* 0x000fe20000000100 */
[----:B-----5:R-:W-:Y:S01]  /*08c0*/  SEL R7, R7, RZ, P0 ;  /* 0x000000ff07077207 */ /* 0x020fe20000000000 */
[----:B------:R-:W-:Y:S01]  /*08d0*/  FADD R20, -R3, R20 ;  /* 0x0000001403147221 */ /* 0x000fe20000000100 */
[----:B------:R-:W-:-:S03]  /*08e0*/  SEL R16, R16, RZ, !P1 ;  /* 0x000000ff10107207 */ /* 0x000fc60004800000 */
[----:B------:R-:W-:Y:S01]  /*08f0*/  @P1 FFMA R16, R20, R6, R3 ;  /* 0x0000000614101223 */ /* 0x000fe20000000003 */
[----:B------:R-:W-:Y:S01]  /*0900*/  SEL R17, R17, RZ, !P1 ;  /* 0x000000ff11117207 */ /* 0x000fe20004800000 */
[----:B------:R-:W-:-:S05]  /*0910*/  @P1 FFMA R17, R21, R7, R0 ;  /* 0x0000000715111223 */ /* 0x000fca0000000000 */
[----:B------:R-:W-:Y:S01]  /*0920*/  STG.E.64 desc[UR4][R4.64], R16 ;  /* 0x0000001004007986 */ /* 0x000fe2000c101b04 */
[----:B------:R-:W-:Y:S05]  /*0930*/  EXIT ;  /* 0x000000000000794d */ /* 0x000fea0003800000 */
.L_x_0:
[----:B------:R-:W-:-:S00]  /*0940*/  BRA `(.L_x_0) ;  /* 0xfffffffc00fc7947 */ /* 0x000fc0000383ffff */
[----:B------:R-:W-:-:S00]  /*0950*/  NOP ;  /* 0x0000000000007918 */ /* 0x000fc00000000000 */
        /* <DEDUP_REMOVED lines=10> */
.L_x_1:


//--------------------- .nv.constant0.triton_poi_fused_cat_28 --------------------------
	.section	.nv.constant0.triton_poi_fused_cat_28,"a",@progbits
	.sectionflags	@""
	.align	4
.nv.constant0.triton_poi_fused_cat_28:
	.zero		604
